//
// Generated by NVIDIA NVVM Compiler
//
// Compiler Build ID: CL-36424714
// Cuda compilation tools, release 13.0, V13.0.88
// Based on NVVM 20.0.0
//

.version 9.0
.target sm_100
.address_size 64

	// .globl	_Z10reduce_sumPiS_i
.extern .shared .align 16 .b8 sdata[];

.visible .entry _Z10reduce_sumPiS_i(
	.param .u64 .ptr .align 1 _Z10reduce_sumPiS_i_param_0,
	.param .u64 .ptr .align 1 _Z10reduce_sumPiS_i_param_1,
	.param .u32 _Z10reduce_sumPiS_i_param_2
)
{
	.reg .pred 	%p<6>;
	.reg .b32 	%r<22>;
	.reg .b64 	%rd<9>;

	ld.param.u64 	%rd1, [_Z10reduce_sumPiS_i_param_0];
	ld.param.u64 	%rd2, [_Z10reduce_sumPiS_i_param_1];
	ld.param.u32 	%r11, [_Z10reduce_sumPiS_i_param_2];
	mov.u32 	%r1, %tid.x;
	mov.u32 	%r2, %ctaid.x;
	mov.u32 	%r21, %ntid.x;
	mad.lo.s32 	%r4, %r2, %r21, %r1;
	setp.ge.s32 	%p1, %r4, %r11;
	mov.b32 	%r20, 0;
	@%p1 bra 	$L__BB0_2;
	cvta.to.global.u64 	%rd3, %rd1;
	mul.wide.s32 	%rd4, %r4, 4;
	add.s64 	%rd5, %rd3, %rd4;
	ld.global.u32 	%r20, [%rd5];
$L__BB0_2:
	shl.b32 	%r12, %r1, 2;
	mov.u32 	%r13, sdata;
	add.s32 	%r7, %r13, %r12;
	st.shared.u32 	[%r7], %r20;
	bar.sync 	0;
	setp.lt.u32 	%p2, %r21, 2;
	@%p2 bra 	$L__BB0_6;
$L__BB0_3:
	shr.u32 	%r9, %r21, 1;
	setp.ge.u32 	%p3, %r1, %r9;
	@%p3 bra 	$L__BB0_5;
	shl.b32 	%r14, %r9, 2;
	add.s32 	%r15, %r7, %r14;
	ld.shared.u32 	%r16, [%r15];
	ld.shared.u32 	%r17, [%r7];
	add.s32 	%r18, %r17, %r16;
	st.shared.u32 	[%r7], %r18;
$L__BB0_5:
	bar.sync 	0;
	setp.gt.u32 	%p4, %r21, 3;
	mov.u32 	%r21, %r9;
	@%p4 bra 	$L__BB0_3;
$L__BB0_6:
	setp.ne.s32 	%p5, %r1, 0;
	@%p5 bra 	$L__BB0_8;
	ld.shared.u32 	%r19, [sdata];
	cvta.to.global.u64 	%rd6, %rd2;
	mul.wide.u32 	%rd7, %r2, 4;
	add.s64 	%rd8, %rd6, %rd7;
	st.global.u32 	[%rd8], %r19;
$L__BB0_8:
	ret;

}


// ===== COMPILED SASS (sm_100) =====

	.target	sm_100

	.elftype	@"ET_EXEC"


//--------------------- .note.nv.tkinfo           --------------------------
	.section	.note.nv.tkinfo,"",@"SHT_NOTE"
	.sectionflags	@"SHF_NOTE_NV_TKINFO"
	.tkinfo
        /*0018*/ 	.word	0x00000002
        /*0030*/ 	.string	""
        /*0030*/ 	.string	"ptxas"
        /*0030*/ 	.string	"Cuda compilation tools, release 13.0, V13.0.88"
        /*0030*/ 	.string	"Build cuda_13.0.r13.0/compiler.36424714_0"
        /*0030*/ 	.string	"-arch sm_100 -m 64 "



//--------------------- .note.nv.cuinfo           --------------------------
	.section	.note.nv.cuinfo,"",@"SHT_NOTE"
	.sectionflags	@"SHF_NOTE_NV_CUINFO"
        /*0018*/ 	.short	0x0002
        /*001a*/ 	.short	0x0064
        /*001c*/ 	.short	0x0082
	.zero		2


//--------------------- .nv.info                  --------------------------
	.section	.nv.info,"",@"SHT_CUDA_INFO"
	.align	4


	//----- nvinfo : EIATTR_REGCOUNT
	.align		4
        /*0000*/ 	.byte	0x04, 0x2f
        /*0002*/ 	.short	(.L_1 - .L_0)
	.align		4
.L_0:
        /*0004*/ 	.word	index@(_Z10reduce_sumPiS_i)
        /*0008*/ 	.word	0x0000000b


	//----- nvinfo : EIATTR_FRAME_SIZE
	.align		4
.L_1:
        /*000c*/ 	.byte	0x04, 0x11
        /*000e*/ 	.short	(.L_3 - .L_2)
	.align		4
.L_2:
        /*0010*/ 	.word	index@(_Z10reduce_sumPiS_i)
        /*0014*/ 	.word	0x00000000


	//----- nvinfo : EIATTR_MIN_STACK_SIZE
	.align		4
.L_3:
        /*0018*/ 	.byte	0x04, 0x12
        /*001a*/ 	.short	(.L_5 - .L_4)
	.align		4
.L_4:
        /*001c*/ 	.word	index@(_Z10reduce_sumPiS_i)
        /*0020*/ 	.word	0x00000000
.L_5:


//--------------------- .nv.compat                --------------------------
	.section	.nv.compat,"",@"SHT_CUDA_COMPAT_INFO"
	.align	4
        /*0000*/ 	.byte	0x02, 0x09, 0x00, 0x00, 0x02, 0x02, 0x01, 0x00, 0x02, 0x05, 0x05, 0x00, 0x03, 0x07, 0x01, 0x01
        /*0010*/ 	.byte	0x02, 0x03, 0x00, 0x00, 0x02, 0x06, 0x01, 0x00, 0x04, 0x0b, 0x08, 0x00, 0x09, 0x00, 0x00, 0x00
        /*0020*/ 	.byte	0x00, 0x00, 0x00, 0x00


//--------------------- .nv.info._Z10reduce_sumPiS_i --------------------------
	.section	.nv.info._Z10reduce_sumPiS_i,"",@"SHT_CUDA_INFO"
	.sectionflags	@""
	.align	4


	//----- nvinfo : EIATTR_CUDA_API_VERSION
	.align		4
        /*0000*/ 	.byte	0x04, 0x37
        /*0002*/ 	.short	(.L_7 - .L_6)
.L_6:
        /*0004*/ 	.word	0x00000082


	//----- nvinfo : EIATTR_KPARAM_INFO
	.align		4
.L_7:
        /*0008*/ 	.byte	0x04, 0x17
        /*000a*/ 	.short	(.L_9 - .L_8)
.L_8:
        /*000c*/ 	.word	0x00000000
        /*0010*/ 	.short	0x0002
        /*0012*/ 	.short	0x0010
        /*0014*/ 	.byte	0x00, 0xf0, 0x11, 0x00


	//----- nvinfo : EIATTR_KPARAM_INFO
	.align		4
.L_9:
        /*0018*/ 	.byte	0x04, 0x17
        /*001a*/ 	.short	(.L_11 - .L_10)
.L_10:
        /*001c*/ 	.word	0x00000000
        /*0020*/ 	.short	0x0001
        /*0022*/ 	.short	0x0008
        /*0024*/ 	.byte	0x00, 0xf5, 0x21, 0x00


	//----- nvinfo : EIATTR_KPARAM_INFO
	.align		4
.L_11:
        /*0028*/ 	.byte	0x04, 0x17
        /*002a*/ 	.short	(.L_13 - .L_12)
.L_12:
        /*002c*/ 	.word	0x00000000
        /*0030*/ 	.short	0x0000
        /*0032*/ 	.short	0x0000
        /*0034*/ 	.byte	0x00, 0xf5, 0x21, 0x00


	//----- nvinfo : EIATTR_SPARSE_MMA_MASK
	.align		4
.L_13:
        /*0038*/ 	.byte	0x03, 0x50
        /*003a*/ 	.short	0x0000


	//----- nvinfo : EIATTR_MAXREG_COUNT
	.align		4
        /*003c*/ 	.byte	0x03, 0x1b
        /*003e*/ 	.short	0x00ff


	//----- nvinfo : EIATTR_NUM_BARRIERS
	.align		4
        /*0040*/ 	.byte	0x02, 0x4c
        /*0042*/ 	.byte	0x01
	.zero		1


	//----- nvinfo : EIATTR_MERCURY_ISA_VERSION
	.align		4
        /*0044*/ 	.byte	0x03, 0x5f
        /*0046*/ 	.short	0x0101


	//----- nvinfo : EIATTR_VRC_CTA_INIT_COUNT
	.align		4
        /*0048*/ 	.byte	0x02, 0x4a
	.zero		1
	.zero		1


	//----- nvinfo : EIATTR_EXIT_INSTR_OFFSETS
	.align		4
        /*004c*/ 	.byte	0x04, 0x1c
        /*004e*/ 	.short	(.L_15 - .L_14)


	//   ....[0]....
.L_14:
        /*0050*/ 	.word	0x00000210


	//   ....[1]....
        /*0054*/ 	.word	0x00000290


	//----- nvinfo : EIATTR_CBANK_PARAM_SIZE
	.align		4
.L_15:
        /*0058*/ 	.byte	0x03, 0x19
        /*005a*/ 	.short	0x0014


	//----- nvinfo : EIATTR_PARAM_CBANK
	.align		4
        /*005c*/ 	.byte	0x04, 0x0a
        /*005e*/ 	.short	(.L_17 - .L_16)
	.align		4
.L_16:
        /*0060*/ 	.word	index@(.nv.constant0._Z10reduce_sumPiS_i)
        /*0064*/ 	.short	0x0380
        /*0066*/ 	.short	0x0014


	//----- nvinfo : EIATTR_SW_WAR
	.align		4
.L_17:
        /*0068*/ 	.byte	0x04, 0x36
        /*006a*/ 	.short	(.L_19 - .L_18)
.L_18:
        /*006c*/ 	.word	0x00000008
.L_19:


//--------------------- .nv.callgraph             --------------------------
	.section	.nv.callgraph,"",@"SHT_CUDA_CALLGRAPH"
	.align	4
	.sectionentsize	8
	.align		4
        /*0000*/ 	.word	0x00000000
	.align		4
        /*0004*/ 	.word	0xffffffff
	.align		4
        /*0008*/ 	.word	0x00000000
	.align		4
        /*000c*/ 	.word	0xfffffffe
	.align		4
        /*0010*/ 	.word	0x00000000
	.align		4
        /*0014*/ 	.word	0xfffffffd
	.align		4
        /*0018*/ 	.word	0x00000000
	.align		4
        /*001c*/ 	.word	0xfffffffc


//--------------------- .text._Z10reduce_sumPiS_i --------------------------
	.section	.text._Z10reduce_sumPiS_i,"ax",@progbits
	.align	128
        .global         _Z10reduce_sumPiS_i
        .type           _Z10reduce_sumPiS_i,@function
        .size           _Z10reduce_sumPiS_i,(.L_x_3 - _Z10reduce_sumPiS_i)
        .other          _Z10reduce_sumPiS_i,@"STO_CUDA_ENTRY STV_DEFAULT"
_Z10reduce_sumPiS_i:
.text._Z10reduce_sumPiS_i:
[----:B------:R-:W-:Y:S01]  /*0000*/  LDC R1, c[0x0][0x37c] ;  /* 0x0000df00ff017b82 */ /* 0x000fe20000000800 */
[----:B------:R-:W0:Y:S01]  /*0010*/  S2R R6, SR_TID.X ;  /* 0x0000000000067919 */ /* 0x000e220000002100 */
[----:B------:R-:W0:Y:S01]  /*0020*/  LDCU UR8, c[0x0][0x360] ;  /* 0x00006c00ff0877ac */ /* 0x000e220008000800 */
[----:B------:R-:W-:Y:S01]  /*0030*/  IMAD.MOV.U32 R4, RZ, RZ, RZ ;  /* 0x000000ffff047224 */ /* 0x000fe200078e00ff */
[----:B------:R-:W0:Y:S01]  /*0040*/  S2R R7, SR_CTAID.X ;  /* 0x0000000000077919 */ /* 0x000e220000002500 */
[----:B------:R-:W1:Y:S01]  /*0050*/  LDCU UR4, c[0x0][0x390] ;  /* 0x00007200ff0477ac */ /* 0x000e620008000800 */
[----:B------:R-:W2:Y:S01]  /*0060*/  LDCU.64 UR6, c[0x0][0x358] ;  /* 0x00006b00ff0677ac */ /* 0x000ea20008000a00 */
[----:B0-----:R-:W-:-:S05]  /*0070*/  IMAD R5, R7, UR8, R6 ;  /* 0x0000000807057c24 */ /* 0x001fca000f8e0206 */
[----:B-1----:R-:W-:-:S13]  /*0080*/  ISETP.GE.AND P0, PT, R5, UR4, PT ;  /* 0x0000000405007c0c */ /* 0x002fda000bf06270 */
[----:B------:R-:W0:Y:S02]  /*0090*/  @!P0 LDC.64 R2, c[0x0][0x380] ;  /* 0x0000e000ff028b82 */ /* 0x000e240000000a00 */
[----:B0-----:R-:W-:-:S05]  /*00a0*/  @!P0 IMAD.WIDE R2, R5, 0x4, R2 ;  /* 0x0000000405028825 */ /* 0x001fca00078e0202 */
[----:B--2---:R-:W2:Y:S01]  /*00b0*/  @!P0 LDG.E R4, desc[UR6][R2.64] ;  /* 0x0000000602048981 */ /* 0x004ea2000c1e1900 */
[----:B------:R-:W0:Y:S01]  /*00c0*/  S2UR UR5, SR_CgaCtaId ;  /* 0x00000000000579c3 */ /* 0x000e220000008800 */
[----:B------:R-:W-:Y:S01]  /*00d0*/  IMAD.U32 R0, RZ, RZ, UR8 ;  /* 0x00000008ff007e24 */ /* 0x000fe2000f8e00ff */
[----:B------:R-:W-:Y:S01]  /*00e0*/  UMOV UR4, 0x400 ;  /* 0x0000040000047882 */ /* 0x000fe20000000000 */
[----:B------:R-:W-:-:S03]  /*00f0*/  ISETP.NE.AND P0, PT, R6, RZ, PT ;  /* 0x000000ff0600720c */ /* 0x000fc60003f05270 */
[----:B------:R-:W-:Y:S01]  /*0100*/  ISETP.GE.U32.AND P1, PT, R0, 0x2, PT ;  /* 0x000000020000780c */ /* 0x000fe20003f26070 */
[----:B0-----:R-:W-:-:S06]  /*0110*/  ULEA UR4, UR5, UR4, 0x18 ;  /* 0x0000000405047291 */ /* 0x001fcc000f8ec0ff */
[----:B------:R-:W-:-:S05]  /*0120*/  LEA R5, R6, UR4, 0x2 ;  /* 0x0000000406057c11 */ /* 0x000fca000f8e10ff */
[----:B--2---:R0:W-:Y:S01]  /*0130*/  STS [R5], R4 ;  /* 0x0000000405007388 */ /* 0x0041e20000000800 */
[----:B------:R-:W-:Y:S06]  /*0140*/  BAR.SYNC.DEFER_BLOCKING 0x0 ;  /* 0x0000000000007b1d */ /* 0x000fec0000010000 */
[----:B------:R-:W-:Y:S05]  /*0150*/  @!P1 BRA `(.L_x_0) ;  /* 0x00000000002c9947 */ /* 0x000fea0003800000 */
.L_x_1:
[----:B------:R-:W-:-:S04]  /*0160*/  SHF.R.U32.HI R8, RZ, 0x1, R0 ;  /* 0x00000001ff087819 */ /* 0x000fc80000011600 */
[----:B------:R-:W-:-:S13]  /*0170*/  ISETP.GE.U32.AND P1, PT, R6, R8, PT ;  /* 0x000000080600720c */ /* 0x000fda0003f26070 */
[----:B------:R-:W-:Y:S01]  /*0180*/  @!P1 LEA R2, R8, R5, 0x2 ;  /* 0x0000000508029211 */ /* 0x000fe200078e10ff */
[----:B------:R-:W-:Y:S05]  /*0190*/  @!P1 LDS R3, [R5] ;  /* 0x0000000005039984 */ /* 0x000fea0000000800 */
[----:B------:R-:W0:Y:S02]  /*01a0*/  @!P1 LDS R2, [R2] ;  /* 0x0000000002029984 */ /* 0x000e240000000800 */
[----:B0-----:R-:W-:-:S05]  /*01b0*/  @!P1 IMAD.IADD R4, R2, 0x1, R3 ;  /* 0x0000000102049824 */ /* 0x001fca00078e0203 */
[----:B------:R1:W-:Y:S01]  /*01c0*/  @!P1 STS [R5], R4 ;  /* 0x0000000405009388 */ /* 0x0003e20000000800 */
[----:B------:R-:W-:Y:S01]  /*01d0*/  BAR.SYNC.DEFER_BLOCKING 0x0 ;  /* 0x0000000000007b1d */ /* 0x000fe20000010000 */
[----:B------:R-:W-:Y:S02]  /*01e0*/  ISETP.GT.U32.AND P1, PT, R0, 0x3, PT ;  /* 0x000000030000780c */ /* 0x000fe40003f24070 */
[----:B------:R-:W-:-:S11]  /*01f0*/  MOV R0, R8 ;  /* 0x0000000800007202 */ /* 0x000fd60000000f00 */
[----:B-1----:R-:W-:Y:S05]  /*0200*/  @P1 BRA `(.L_x_1) ;  /* 0xfffffffc00d41947 */ /* 0x002fea000383ffff */
.L_x_0:
[----:B------:R-:W-:Y:S05]  /*0210*/  @P0 EXIT ;  /* 0x000000000000094d */ /* 0x000fea0003800000 */
[----:B------:R-:W1:Y:S01]  /*0220*/  S2UR UR5, SR_CgaCtaId ;  /* 0x00000000000579c3 */ /* 0x000e620000008800 */
[----:B------:R-:W-:-:S07]  /*0230*/  UMOV UR4, 0x400 ;  /* 0x0000040000047882 */ /* 0x000fce0000000000 */
[----:B------:R-:W2:Y:S01]  /*0240*/  LDC.64 R2, c[0x0][0x388] ;  /* 0x0000e200ff027b82 */ /* 0x000ea20000000a00 */
[----:B-1----:R-:W-:Y:S01]  /*0250*/  ULEA UR4, UR5, UR4, 0x18 ;  /* 0x0000000405047291 */ /* 0x002fe2000f8ec0ff */
[----:B--2---:R-:W-:-:S08]  /*0260*/  IMAD.WIDE.U32 R2, R7, 0x4, R2 ;  /* 0x0000000407027825 */ /* 0x004fd000078e0002 */
[----:B0-----:R-:W0:Y:S04]  /*0270*/  LDS R5, [UR4] ;  /* 0x00000004ff057984 */ /* 0x001e280008000800 */
[----:B0-----:R-:W-:Y:S01]  /*0280*/  STG.E desc[UR6][R2.64], R5 ;  /* 0x0000000502007986 */ /* 0x001fe2000c101906 */
[----:B------:R-:W-:Y:S05]  /*0290*/  EXIT ;  /* 0x000000000000794d */ /* 0x000fea0003800000 */
.L_x_2:
[----:B------:R-:W-:-:S00]  /*02a0*/  BRA `(.L_x_2) ;  /* 0xfffffffc00fc7947 */ /* 0x000fc0000383ffff */
[----:B------:R-:W-:-:S00]  /*02b0*/  NOP ;  /* 0x0000000000007918 */ /* 0x000fc00000000000 */
        /* <DEDUP_REMOVED lines=12> */
.L_x_3:


//--------------------- .nv.shared._Z10reduce_sumPiS_i --------------------------
	.section	.nv.shared._Z10reduce_sumPiS_i,"aw",@nobits
	.sectionflags	@""
	.align	16
	.zero		1024


//--------------------- .nv.shared.reserved.0     --------------------------
	.section	.nv.shared.reserved.0,"aw",@nobits
	.weak		__nv_reservedSMEM_offset_0_alias
	.size		__nv_reservedSMEM_offset_0_alias, 0, 64
	.other		__nv_reservedSMEM_offset_0_alias,@"STO_CUDA_RESERVED_SHARED STV_DEFAULT"
__nv_reservedSMEM_offset_0_alias:
	.zero		0
	.zero		64


//--------------------- .nv.constant0._Z10reduce_sumPiS_i --------------------------
	.section	.nv.constant0._Z10reduce_sumPiS_i,"a",@progbits
	.sectionflags	@""
	.align	4
.nv.constant0._Z10reduce_sumPiS_i:
	.zero		916


//--------------------- SYMBOLS --------------------------

	.type		.nv.reservedSmem.offset0,@object
	.size		.nv.reservedSmem.offset0,0x4
	.type		.nv.reservedSmem.cap,@object
	.size		.nv.reservedSmem.cap,0x4
